	.headerflags	@"EF_CUDA_TEXMODE_UNIFIED EF_CUDA_64BIT_ADDRESS EF_CUDA_ACCELERATORS EF_CUDA_SM90 EF_CUDA_VIRTUAL_SM(EF_CUDA_SM90)"
	.elftype	@"ET_EXEC"


//--------------------- .nv.info                  --------------------------
	.section	.nv.info,"",@"SHT_CUDA_INFO"
	.align	4


	//----- nvinfo : EIATTR_REGCOUNT
	.align		4
        /*0000*/ 	.byte	0x04, 0x2f
        /*0002*/ 	.short	(.L_3 - .L_2)
	.align		4
.L_2:
        /*0004*/ 	.word	index@(triton_poi_fused__native_batch_norm_legit_no_training_add_relu_12)
        /*0008*/ 	.word	0x00000018


	//----- nvinfo : EIATTR_MIN_STACK_SIZE
	.align		4
.L_3:
        /*000c*/ 	.byte	0x04, 0x12
        /*000e*/ 	.short	(.L_5 - .L_4)
	.align		4
.L_4:
        /*0010*/ 	.word	index@(triton_poi_fused__native_batch_norm_legit_no_training_add_relu_12)
        /*0014*/ 	.word	0x00000000


	//----- nvinfo : EIATTR_FRAME_SIZE
	.align		4
.L_5:
        /*0018*/ 	.byte	0x04, 0x11
        /*001a*/ 	.short	(.L_7 - .L_6)
	.align		4
.L_6:
        /*001c*/ 	.word	index@(triton_poi_fused__native_batch_norm_legit_no_training_add_relu_12)
        /*0020*/ 	.word	0x00000000


	//----- nvinfo : EIATTR_MIN_STACK_SIZE
	.align		4
.L_7:
        /*0024*/ 	.byte	0x04, 0x12
        /*0026*/ 	.short	(.L_9 - .L_8)
	.align		4
.L_8:
        /*0028*/ 	.word	index@(triton_poi_fused__native_batch_norm_legit_no_training_add_relu_12)
        /*002c*/ 	.word	0x00000000
.L_9:


//--------------------- .nv.info.triton_poi_fused__native_batch_norm_legit_no_training_add_relu_12 --------------------------
	.section	.nv.info.triton_poi_fused__native_batch_norm_legit_no_training_add_relu_12,"",@"SHT_CUDA_INFO"
	.sectionflags	@""
	.align	4


	//----- nvinfo : EIATTR_CUDA_API_VERSION
	.align		4
        /*0000*/ 	.byte	0x04, 0x37
        /*0002*/ 	.short	(.L_11 - .L_10)
.L_10:
        /*0004*/ 	.word	0x0000007c


	//----- nvinfo : EIATTR_KPARAM_INFO
	.align		4
.L_11:
        /*0008*/ 	.byte	0x04, 0x17
        /*000a*/ 	.short	(.L_13 - .L_12)
.L_12:
        /*000c*/ 	.word	0x00000000
        /*0010*/ 	.short	0x0009
        /*0012*/ 	.short	0x0048
        /*0014*/ 	.byte	0x00, 0xf0, 0x11, 0x00


	//----- nvinfo : EIATTR_KPARAM_INFO
	.align		4
.L_13:
        /*0018*/ 	.byte	0x04, 0x17
        /*001a*/ 	.short	(.L_15 - .L_14)
.L_14:
        /*001c*/ 	.word	0x00000000
        /*0020*/ 	.short	0x0008
        /*0022*/ 	.short	0x0040
        /*0024*/ 	.byte	0x00, 0xf4, 0x21, 0x00


	//----- nvinfo : EIATTR_KPARAM_INFO
	.align		4
.L_15:
        /*0028*/ 	.byte	0x04, 0x17
        /*002a*/ 	.short	(.L_17 - .L_16)
.L_16:
        /*002c*/ 	.word	0x00000000
        /*0030*/ 	.short	0x0007
        /*0032*/ 	.short	0x0038
        /*0034*/ 	.byte	0x00, 0xf4, 0x21, 0x00


	//----- nvinfo : EIATTR_KPARAM_INFO
	.align		4
.L_17:
        /*0038*/ 	.byte	0x04, 0x17
        /*003a*/ 	.short	(.L_19 - .L_18)
.L_18:
        /*003c*/ 	.word	0x00000000
        /*0040*/ 	.short	0x0006
        /*0042*/ 	.short	0x0030
        /*0044*/ 	.byte	0x00, 0xf4, 0x21, 0x00


	//----- nvinfo : EIATTR_KPARAM_INFO
	.align		4
.L_19:
        /*0048*/ 	.byte	0x04, 0x17
        /*004a*/ 	.short	(.L_21 - .L_20)
.L_20:
        /*004c*/ 	.word	0x00000000
        /*0050*/ 	.short	0x0005
        /*0052*/ 	.short	0x0028
        /*0054*/ 	.byte	0x00, 0xf4, 0x21, 0x00


	//----- nvinfo : EIATTR_KPARAM_INFO
	.align		4
.L_21:
        /*0058*/ 	.byte	0x04, 0x17
        /*005a*/ 	.short	(.L_23 - .L_22)
.L_22:
        /*005c*/ 	.word	0x00000000
        /*0060*/ 	.short	0x0004
        /*0062*/ 	.short	0x0020
        /*0064*/ 	.byte	0x00, 0xf4, 0x21, 0x00


	//----- nvinfo : EIATTR_KPARAM_INFO
	.align		4
.L_23:
        /*0068*/ 	.byte	0x04, 0x17
        /*006a*/ 	.short	(.L_25 - .L_24)
.L_24:
        /*006c*/ 	.word	0x00000000
        /*0070*/ 	.short	0x0003
        /*0072*/ 	.short	0x0018
        /*0074*/ 	.byte	0x00, 0xf4, 0x21, 0x00


	//----- nvinfo : EIATTR_KPARAM_INFO
	.align		4
.L_25:
        /*0078*/ 	.byte	0x04, 0x17
        /*007a*/ 	.short	(.L_27 - .L_26)
.L_26:
        /*007c*/ 	.word	0x00000000
        /*0080*/ 	.short	0x0002
        /*0082*/ 	.short	0x0010
        /*0084*/ 	.byte	0x00, 0xf4, 0x21, 0x00


	//----- nvinfo : EIATTR_KPARAM_INFO
	.align		4
.L_27:
        /*0088*/ 	.byte	0x04, 0x17
        /*008a*/ 	.short	(.L_29 - .L_28)
.L_28:
        /*008c*/ 	.word	0x00000000
        /*0090*/ 	.short	0x0001
        /*0092*/ 	.short	0x0008
        /*0094*/ 	.byte	0x00, 0xf4, 0x21, 0x00


	//----- nvinfo : EIATTR_KPARAM_INFO
	.align		4
.L_29:
        /*0098*/ 	.byte	0x04, 0x17
        /*009a*/ 	.short	(.L_31 - .L_30)
.L_30:
        /*009c*/ 	.word	0x00000000
        /*00a0*/ 	.short	0x0000
        /*00a2*/ 	.short	0x0000
        /*00a4*/ 	.byte	0x00, 0xf4, 0x21, 0x00


	//----- nvinfo : EIATTR_SPARSE_MMA_MASK
	.align		4
.L_31:
        /*00a8*/ 	.byte	0x03, 0x50
        /*00aa*/ 	.short	0x0000


	//----- nvinfo : EIATTR_MAXREG_COUNT
	.align		4
        /*00ac*/ 	.byte	0x03, 0x1b
        /*00ae*/ 	.short	0x00ff


	//----- nvinfo : EIATTR_EXIT_INSTR_OFFSETS
	.align		4
        /*00b0*/ 	.byte	0x04, 0x1c
        /*00b2*/ 	.short	(.L_33 - .L_32)


	//   ....[0]....
.L_32:
        /*00b4*/ 	.word	0x000004c0


	//----- nvinfo : EIATTR_REQNTID
	.align		4
.L_33:
        /*00b8*/ 	.byte	0x04, 0x10
        /*00ba*/ 	.short	(.L_35 - .L_34)
.L_34:
        /*00bc*/ 	.word	0x00000100
        /*00c0*/ 	.word	0x00000001
        /*00c4*/ 	.word	0x00000001


	//----- nvinfo : EIATTR_CBANK_PARAM_SIZE
	.align		4
.L_35:
        /*00c8*/ 	.byte	0x03, 0x19
        /*00ca*/ 	.short	0x004c


	//----- nvinfo : EIATTR_PARAM_CBANK
	.align		4
        /*00cc*/ 	.byte	0x04, 0x0a
        /*00ce*/ 	.short	(.L_37 - .L_36)
	.align		4
.L_36:
        /*00d0*/ 	.word	index@(.nv.constant0.triton_poi_fused__native_batch_norm_legit_no_training_add_relu_12)
        /*00d4*/ 	.short	0x0210
        /*00d6*/ 	.short	0x004c


	//----- nvinfo : EIATTR_SW_WAR
	.align		4
.L_37:
        /*00d8*/ 	.byte	0x04, 0x36
        /*00da*/ 	.short	(.L_39 - .L_38)
.L_38:
        /*00dc*/ 	.word	0x00000008
.L_39:


//--------------------- .nv.callgraph             --------------------------
	.section	.nv.callgraph,"",@"SHT_CUDA_CALLGRAPH"
	.align	4
	.sectionentsize	8
	.align		4
        /*0000*/ 	.word	0x00000000
	.align		4
        /*0004*/ 	.word	0xffffffff
	.align		4
        /*0008*/ 	.word	0x00000000
	.align		4
        /*000c*/ 	.word	0xfffffffe
	.align		4
        /*0010*/ 	.word	0x00000000
	.align		4
        /*0014*/ 	.word	0xfffffffd
	.align		4
        /*0018*/ 	.word	0x00000000
	.align		4
        /*001c*/ 	.word	0xfffffffc


//--------------------- .nv.constant4             --------------------------
	.section	.nv.constant4,"a",@progbits
	.align	8
	.align		8
.nv.constant4:
        /*0000*/ 	.dword	_$_str
	.align		8
        /*0008*/ 	.dword	_$_str_$_2


//--------------------- .text.triton_poi_fused__native_batch_norm_legit_no_training_add_relu_12 --------------------------
	.section	.text.triton_poi_fused__native_batch_norm_legit_no_training_add_relu_12,"ax",@progbits
	.align	128
        .global         triton_poi_fused__native_batch_norm_legit_no_training_add_relu_12
        .type           triton_poi_fused__native_batch_norm_legit_no_training_add_relu_12,@function
        .size           triton_poi_fused__native_batch_norm_legit_no_training_add_relu_12,(.L_x_1 - triton_poi_fused__native_batch_norm_legit_no_training_add_relu_12)
        .other          triton_poi_fused__native_batch_norm_legit_no_training_add_relu_12,@"STO_CUDA_ENTRY STV_DEFAULT"
triton_poi_fused__native_batch_norm_legit_no_training_add_relu_12:
.text.triton_poi_fused__native_batch_norm_legit_no_training_add_relu_12:
[----:B------:R-:W-:Y:S01]  /*0000*/  LDC R1, c[0x0][0x28] ;  /* 0x00000a00ff017b82 */ /* 0x000fe20000000800 */
[----:B------:R-:W1:Y:S07]  /*0010*/  S2R R0, SR_TID.X ;  /* 0x0000000000007919 */ /* 0x000e6e0000002100 */
[----:B------:R-:W2:Y:S01]  /*0020*/  LDC.64 R8, c[0x0][0x238] ;  /* 0x00008e00ff087b82 */ /* 0x000ea20000000a00 */
[----:B------:R-:W-:Y:S01]  /*0030*/  ULDC.64 UR4, c[0x0][0x208] ;  /* 0x0000820000047ab9 */ /* 0x000fe20000000a00 */
[----:B------:R-:W3:Y:S06]  /*0040*/  S2R R5, SR_CTAID.X ;  /* 0x0000000000057919 */ /* 0x000eec0000002500 */
[----:B------:R-:W4:Y:S08]  /*0050*/  LDC.64 R6, c[0x0][0x218] ;  /* 0x00008600ff067b82 */ /* 0x000f300000000a00 */
[----:B------:R-:W5:Y:S08]  /*0060*/  LDC.64 R18, c[0x0][0x228] ;  /* 0x00008a00ff127b82 */ /* 0x000f700000000a00 */
[----:B------:R-:W5:Y:S01]  /*0070*/  LDC.64 R16, c[0x0][0x230] ;  /* 0x00008c00ff107b82 */ /* 0x000f620000000a00 */
[----:B-1----:R-:W-:-:S07]  /*0080*/  SHF.L.U32 R0, R0, 0x1, RZ ;  /* 0x0000000100007819 */ /* 0x002fce00000006ff */
[----:B------:R-:W1:Y:S01]  /*0090*/  LDC.64 R10, c[0x0][0x240] ;  /* 0x00009000ff0a7b82 */ /* 0x000e620000000a00 */
[----:B---3--:R-:W-:Y:S02]  /*00a0*/  SHF.R.S32.HI R3, RZ, 0x16, R5 ;  /* 0x00000016ff037819 */ /* 0x008fe40000011405 */
[----:B------:R-:W-:Y:S02]  /*00b0*/  LOP3.LUT R0, R0, 0x1fe, RZ, 0xc0, !PT ;  /* 0x000001fe00007812 */ /* 0x000fe400078ec0ff */
[----:B------:R-:W-:-:S03]  /*00c0*/  SGXT R3, R3, 0x1 ;  /* 0x000000010303781a */ /* 0x000fc60000000200 */
[----:B------:R-:W3:Y:S01]  /*00d0*/  LDC.64 R12, c[0x0][0x248] ;  /* 0x00009200ff0c7b82 */ /* 0x000ee20000000a00 */
[----:B------:R-:W-:-:S04]  /*00e0*/  LEA R0, R5, R0, 0x9 ;  /* 0x0000000005007211 */ /* 0x000fc800078e48ff */
[----:B------:R-:W-:-:S03]  /*00f0*/  LEA.HI R3, R3, R0, RZ, 0x5 ;  /* 0x0000000003037211 */ /* 0x000fc600078f28ff */
[----:B------:R-:W1:Y:S01]  /*0100*/  LDC.64 R4, c[0x0][0x210] ;  /* 0x00008400ff047b82 */ /* 0x000e620000000a00 */
[----:B------:R-:W-:-:S04]  /*0110*/  LOP3.LUT R3, R3, 0xffffffe0, RZ, 0xc0, !PT ;  /* 0xffffffe003037812 */ /* 0x000fc800078ec0ff */
[----:B------:R-:W-:-:S03]  /*0120*/  IADD3 R15, R0, -R3, RZ ;  /* 0x80000003000f7210 */ /* 0x000fc60007ffe0ff */
[----:B------:R-:W3:Y:S02]  /*0130*/  LDC.64 R2, c[0x0][0x220] ;  /* 0x00008800ff027b82 */ /* 0x000ee40000000a00 */
[----:B--2---:R-:W-:-:S06]  /*0140*/  IMAD.WIDE R8, R15, 0x4, R8 ;  /* 0x000000040f087825 */ /* 0x004fcc00078e0208 */
[----:B------:R-:W2:Y:S01]  /*0150*/  LDG.E.EL.64 R8, desc[UR4][R8.64] ;  /* 0x0000000408087981 */ /* 0x000ea2000c2e1b00 */
[----:B----4-:R-:W-:-:S06]  /*0160*/  IMAD.WIDE R6, R0, 0x4, R6 ;  /* 0x0000000400067825 */ /* 0x010fcc00078e0206 */
[----:B------:R-:W4:Y:S01]  /*0170*/  LDG.E.64 R6, desc[UR4][R6.64] ;  /* 0x0000000406067981 */ /* 0x000f22000c1e1b00 */
[----:B01----:R-:W-:-:S06]  /*0180*/  IMAD.WIDE R4, R0, 0x4, R4 ;  /* 0x0000000400047825 */ /* 0x003fcc00078e0204 */
[----:B------:R-:W4:Y:S01]  /*0190*/  LDG.E.64 R4, desc[UR4][R4.64] ;  /* 0x0000000404047981 */ /* 0x000f22000c1e1b00 */
[----:B---3--:R-:W-:-:S04]  /*01a0*/  IMAD.WIDE R2, R0, 0x4, R2 ;  /* 0x0000000400027825 */ /* 0x008fc800078e0202 */
[----:B-----5:R-:W-:Y:S02]  /*01b0*/  IMAD.WIDE R20, R0, 0x4, R18 ;  /* 0x0000000400147825 */ /* 0x020fe400078e0212 */
[----:B------:R-:W3:Y:S02]  /*01c0*/  LDG.E.64 R2, desc[UR4][R2.64] ;  /* 0x0000000402027981 */ /* 0x000ee4000c1e1b00 */
[C---:B------:R-:W-:Y:S02]  /*01d0*/  IMAD.WIDE R18, R15.reuse, 0x4, R16 ;  /* 0x000000040f127825 */ /* 0x040fe400078e0210 */
[----:B------:R-:W5:Y:S02]  /*01e0*/  LDG.E.64 R16, desc[UR4][R20.64] ;  /* 0x0000000414107981 */ /* 0x000f64000c1e1b00 */
[C---:B------:R-:W-:Y:S02]  /*01f0*/  IMAD.WIDE R10, R15.reuse, 0x4, R10 ;  /* 0x000000040f0a7825 */ /* 0x040fe400078e020a */
[----:B------:R-:W3:Y:S02]  /*0200*/  LDG.E.EL.64 R18, desc[UR4][R18.64] ;  /* 0x0000000412127981 */ /* 0x000ee4000c2e1b00 */
[----:B------:R-:W-:-:S02]  /*0210*/  IMAD.WIDE R12, R15, 0x4, R12 ;  /* 0x000000040f0c7825 */ /* 0x000fc400078e020c */
[----:B------:R-:W5:Y:S04]  /*0220*/  LDG.E.EL.64 R10, desc[UR4][R10.64] ;  /* 0x000000040a0a7981 */ /* 0x000f68000c2e1b00 */
[----:B------:R-:W5:Y:S01]  /*0230*/  LDG.E.EL.64 R12, desc[UR4][R12.64] ;  /* 0x000000040c0c7981 */ /* 0x000f62000c2e1b00 */
[----:B--2---:R-:W-:Y:S01]  /*0240*/  FADD R14, R8, 9.9999997473787516356e-06 ;  /* 0x3727c5ac080e7421 */ /* 0x004fe20000000000 */
[----:B------:R-:W-:-:S03]  /*0250*/  FADD R9, R9, 9.9999997473787516356e-06 ;  /* 0x3727c5ac09097421 */ /* 0x000fc60000000000 */
[----:B------:R-:W0:Y:S08]  /*0260*/  MUFU.SQRT R8, R14 ;  /* 0x0000000e00087308 */ /* 0x000e300000002000 */
[----:B------:R-:W1:Y:S01]  /*0270*/  MUFU.SQRT R15, R9 ;  /* 0x00000009000f7308 */ /* 0x000e620000002000 */
[C---:B0-----:R-:W-:Y:S02]  /*0280*/  FSETP.GT.AND P0, PT, R8.reuse, 8.50705917302346158658e+37, PT ;  /* 0x7e8000000800780b */ /* 0x041fe40003f04000 */
[----:B------:R-:W-:-:S02]  /*0290*/  FSETP.GEU.AND P2, PT, R8, 1.175494350822287508e-38, PT ;  /* 0x008000000800780b */ /* 0x000fc40003f4e000 */
[C---:B-1----:R-:W-:Y:S02]  /*02a0*/  FSETP.GT.AND P1, PT, R15.reuse, 8.50705917302346158658e+37, PT ;  /* 0x7e8000000f00780b */ /* 0x042fe40003f24000 */
[----:B------:R-:W-:-:S07]  /*02b0*/  FSETP.GEU.AND P3, PT, R15, 1.175494350822287508e-38, PT ;  /* 0x008000000f00780b */ /* 0x000fce0003f6e000 */
[----:B------:R-:W-:Y:S01]  /*02c0*/  @P0 FMUL R8, R8, 0.25 ;  /* 0x3e80000008080820 */ /* 0x000fe20000400000 */
[----:B----4-:R-:W-:Y:S01]  /*02d0*/  FADD R14, R5, R7 ;  /* 0x00000007050e7221 */ /* 0x010fe20000000000 */
[----:B------:R-:W-:Y:S01]  /*02e0*/  FADD R5, R4, R6 ;  /* 0x0000000604057221 */ /* 0x000fe20000000000 */
[----:B------:R-:W-:Y:S01]  /*02f0*/  HFMA2.MMA R4, -RZ, RZ, 1.625, 0 ;  /* 0x3e800000ff047435 */ /* 0x000fe200000001ff */
[----:B------:R-:W-:Y:S01]  /*0300*/  @!P2 FMUL R8, R8, 16777216 ;  /* 0x4b8000000808a820 */ /* 0x000fe20000400000 */
[----:B------:R-:W-:-:S04]  /*0310*/  @P1 FMUL R15, R15, 0.25 ;  /* 0x3e8000000f0f1820 */ /* 0x000fc80000400000 */
[----:B------:R-:W-:Y:S01]  /*0320*/  @!P3 FMUL R15, R15, 16777216 ;  /* 0x4b8000000f0fb820 */ /* 0x000fe20000400000 */
[----:B------:R-:W0:Y:S03]  /*0330*/  MUFU.RCP R8, R8 ;  /* 0x0000000800087308 */ /* 0x000e260000001000 */
[----:B------:R-:W-:-:S05]  /*0340*/  FSEL R7, R4, 1, P0 ;  /* 0x3f80000004077808 */ /* 0x000fca0000000000 */
[----:B------:R-:W1:Y:S01]  /*0350*/  MUFU.RCP R15, R15 ;  /* 0x0000000f000f7308 */ /* 0x000e620000001000 */
[----:B------:R-:W-:Y:S01]  /*0360*/  FSEL R4, R4, 1, P1 ;  /* 0x3f80000004047808 */ /* 0x000fe20000800000 */
[----:B---3--:R-:W-:Y:S01]  /*0370*/  FADD R14, R3, R14 ;  /* 0x0000000e030e7221 */ /* 0x008fe20000000000 */
[----:B------:R-:W-:Y:S02]  /*0380*/  FADD R5, R2, R5 ;  /* 0x0000000502057221 */ /* 0x000fe40000000000 */
[----:B------:R-:W2:Y:S01]  /*0390*/  LDC.64 R2, c[0x0][0x250] ;  /* 0x00009400ff027b82 */ /* 0x000ea20000000a00 */
[----:B-----5:R-:W-:Y:S01]  /*03a0*/  FADD R14, R17, R14 ;  /* 0x0000000e110e7221 */ /* 0x020fe20000000000 */
[----:B------:R-:W-:Y:S01]  /*03b0*/  FADD R5, R16, R5 ;  /* 0x0000000510057221 */ /* 0x000fe20000000000 */
[----:B------:R-:W-:Y:S01]  /*03c0*/  @!P2 FMUL R7, R7, 16777216 ;  /* 0x4b8000000707a820 */ /* 0x000fe20000400000 */
[----:B------:R-:W-:Y:S01]  /*03d0*/  @!P3 FMUL R4, R4, 16777216 ;  /* 0x4b8000000404b820 */ /* 0x000fe20000400000 */
[----:B------:R-:W-:Y:S01]  /*03e0*/  FADD R14, -R19, R14 ;  /* 0x0000000e130e7221 */ /* 0x000fe20000000100 */
[----:B------:R-:W-:Y:S01]  /*03f0*/  FADD R5, -R18, R5 ;  /* 0x0000000512057221 */ /* 0x000fe20000000100 */
[----:B0-----:R-:W-:Y:S01]  /*0400*/  FMUL R8, R8, R7 ;  /* 0x0000000708087220 */ /* 0x001fe20000400000 */
[----:B-1----:R-:W-:-:S03]  /*0410*/  FMUL R15, R15, R4 ;  /* 0x000000040f0f7220 */ /* 0x002fc60000400000 */
[----:B------:R-:W-:Y:S01]  /*0420*/  FMUL R5, R5, R8 ;  /* 0x0000000805057220 */ /* 0x000fe20000400000 */
[----:B------:R-:W-:-:S03]  /*0430*/  FMUL R14, R14, R15 ;  /* 0x0000000f0e0e7220 */ /* 0x000fc60000400000 */
[----:B------:R-:W-:Y:S01]  /*0440*/  FFMA R5, R10, R5, R12 ;  /* 0x000000050a057223 */ /* 0x000fe2000000000c */
[----:B------:R-:W-:-:S04]  /*0450*/  FFMA R11, R11, R14, R13 ;  /* 0x0000000e0b0b7223 */ /* 0x000fc8000000000d */
[----:B------:R-:W-:Y:S02]  /*0460*/  FSETP.GEU.AND P0, PT, R5, RZ, PT ;  /* 0x000000ff0500720b */ /* 0x000fe40003f0e000 */
[----:B------:R-:W-:Y:S01]  /*0470*/  FSETP.GEU.AND P1, PT, R11, RZ, PT ;  /* 0x000000ff0b00720b */ /* 0x000fe20003f2e000 */
[----:B--2---:R-:W-:Y:S01]  /*0480*/  IMAD.WIDE R2, R0, 0x4, R2 ;  /* 0x0000000400027825 */ /* 0x004fe200078e0202 */
[----:B------:R-:W-:Y:S02]  /*0490*/  FSEL R10, R5, RZ, P0 ;  /* 0x000000ff050a7208 */ /* 0x000fe40000000000 */
[----:B------:R-:W-:-:S05]  /*04a0*/  FSEL R11, R11, RZ, P1 ;  /* 0x000000ff0b0b7208 */ /* 0x000fca0000800000 */
[----:B------:R-:W-:Y:S01]  /*04b0*/  STG.E.64 desc[UR4][R2.64], R10 ;  /* 0x0000000a02007986 */ /* 0x000fe2000c101b04 */
[----:B------:R-:W-:Y:S05]  /*04c0*/  EXIT ;  /* 0x000000000000794d */ /* 0x000fea0003800000 */
.L_x_0:
[----:B------:R-:W-:-:S00]  /*04d0*/  BRA `(.L_x_0) ;  /* 0xfffffffc00fc7947 */ /* 0x000fc0000383ffff */
[----:B------:R-:W-:-:S00]  /*04e0*/  NOP ;  /* 0x0000000000007918 */ /* 0x000fc00000000000 */
        /* <DEDUP_REMOVED lines=9> */
.L_x_1:


//--------------------- .nv.global.init           --------------------------
	.section	.nv.global.init,"aw",@progbits
.nv.global.init:
	.type		_$_str,@object
	.size		_$_str,(_$_str_$_2 - _$_str)
_$_str:
        /*0000*/ 	.byte	0x5f, 0x5f, 0x43, 0x55, 0x44, 0x41, 0x5f, 0x46, 0x54, 0x5a, 0x00
	.type		_$_str_$_2,@object
	.size		_$_str_$_2,(.L_1 - _$_str_$_2)
_$_str_$_2:
        /*000b*/ 	.byte	0x5f, 0x5f, 0x43, 0x55, 0x44, 0x41, 0x5f, 0x50, 0x52, 0x45, 0x43, 0x5f, 0x53, 0x51, 0x52, 0x54
        /*001b*/ 	.byte	0x00
.L_1:


//--------------------- .nv.constant0.triton_poi_fused__native_batch_norm_legit_no_training_add_relu_12 --------------------------
	.section	.nv.constant0.triton_poi_fused__native_batch_norm_legit_no_training_add_relu_12,"a",@progbits
	.sectionflags	@""
	.align	4
.nv.constant0.triton_poi_fused__native_batch_norm_legit_no_training_add_relu_12:
	.zero		604
